//
// Generated by NVIDIA NVVM Compiler
//
// Compiler Build ID: CL-36424714
// Cuda compilation tools, release 13.0, V13.0.88
// Based on NVVM 20.0.0
//

.version 9.0
.target sm_100
.address_size 64

	// .globl	_Z12convolution2PfS_S_ii

.visible .entry _Z12convolution2PfS_S_ii(
	.param .u64 .ptr .align 1 _Z12convolution2PfS_S_ii_param_0,
	.param .u64 .ptr .align 1 _Z12convolution2PfS_S_ii_param_1,
	.param .u64 .ptr .align 1 _Z12convolution2PfS_S_ii_param_2,
	.param .u32 _Z12convolution2PfS_S_ii_param_3,
	.param .u32 _Z12convolution2PfS_S_ii_param_4
)
{
	.reg .pred 	%p<16>;
	.reg .b32 	%r<41>;
	.reg .b32 	%f<71>;
	.reg .b64 	%rd<62>;

	ld.param.u64 	%rd4, [_Z12convolution2PfS_S_ii_param_0];
	ld.param.u64 	%rd5, [_Z12convolution2PfS_S_ii_param_1];
	ld.param.u64 	%rd6, [_Z12convolution2PfS_S_ii_param_2];
	ld.param.u32 	%r9, [_Z12convolution2PfS_S_ii_param_4];
	cvta.to.global.u64 	%rd1, %rd6;
	cvta.to.global.u64 	%rd2, %rd4;
	cvta.to.global.u64 	%rd3, %rd5;
	mov.b32 	%r10, 0;
	st.global.u32 	[%rd3+16], %r10;
	mov.u32 	%r11, %ctaid.x;
	mov.u32 	%r12, %ctaid.y;
	mov.u32 	%r13, %nctaid.x;
	mov.u32 	%r14, %nctaid.y;
	mov.u32 	%r15, %ctaid.z;
	mad.lo.s32 	%r16, %r15, %r14, %r12;
	mad.lo.s32 	%r17, %r16, %r13, %r11;
	mov.u32 	%r18, %ntid.x;
	mov.u32 	%r19, %ntid.y;
	mov.u32 	%r20, %ntid.z;
	mov.u32 	%r21, %tid.z;
	mov.u32 	%r22, %tid.y;
	mov.u32 	%r23, %tid.x;
	mad.lo.s32 	%r24, %r17, %r20, %r21;
	mad.lo.s32 	%r25, %r24, %r19, %r22;
	mad.lo.s32 	%r1, %r25, %r18, %r23;
	div.s32 	%r2, %r1, %r9;
	mul.lo.s32 	%r26, %r2, %r9;
	sub.s32 	%r3, %r1, %r26;
	setp.ge.s32 	%p1, %r2, %r9;
	setp.lt.s32 	%p2, %r9, 0;
	or.pred  	%p3, %p2, %p1;
	@%p3 bra 	$L__BB0_18;
	add.s32 	%r5, %r26, %r3;
	setp.ne.s32 	%p4, %r1, 0;
	@%p4 bra 	$L__BB0_3;
	ld.global.f32 	%f64, [%rd2];
	add.s32 	%r40, %r5, %r9;
	mul.wide.u32 	%rd60, %r40, 4;
	add.s64 	%rd61, %rd2, %rd60;
	ld.global.f32 	%f65, [%rd61];
	ld.global.f32 	%f66, [%rd3+28];
	mul.f32 	%f67, %f65, %f66;
	fma.rn.f32 	%f68, %f64, 0f00000000, %f67;
	ld.global.f32 	%f69, [%rd1];
	add.f32 	%f70, %f69, %f68;
	st.global.f32 	[%rd1], %f70;
	bra.uni 	$L__BB0_18;
$L__BB0_3:
	add.s32 	%r6, %r9, -1;
	mul.lo.s32 	%r7, %r6, %r9;
	setp.ne.s32 	%p5, %r1, %r7;
	@%p5 bra 	$L__BB0_5;
	mul.wide.s32 	%rd54, %r5, 4;
	add.s64 	%rd55, %rd2, %rd54;
	ld.global.f32 	%f59, [%rd55];
	sub.s32 	%r38, %r26, %r9;
	add.s32 	%r39, %r38, %r3;
	mul.wide.s32 	%rd56, %r39, 4;
	add.s64 	%rd57, %rd2, %rd56;
	ld.global.f32 	%f60, [%rd57];
	ld.global.f32 	%f61, [%rd3+4];
	mul.f32 	%f62, %f60, %f61;
	fma.rn.f32 	%f63, %f59, 0f00000000, %f62;
	mul.wide.s32 	%rd58, %r1, 4;
	add.s64 	%rd59, %rd1, %rd58;
	st.global.f32 	[%rd59], %f63;
	bra.uni 	$L__BB0_18;
$L__BB0_5:
	mad.lo.s32 	%r8, %r9, %r9, -1;
	setp.ne.s32 	%p6, %r1, %r8;
	@%p6 bra 	$L__BB0_7;
	mul.wide.s32 	%rd48, %r5, 4;
	add.s64 	%rd49, %rd2, %rd48;
	ld.global.f32 	%f52, [%rd49];
	sub.s32 	%r36, %r26, %r9;
	add.s32 	%r37, %r36, %r3;
	mul.wide.s32 	%rd50, %r37, 4;
	add.s64 	%rd51, %rd2, %rd50;
	ld.global.f32 	%f53, [%rd51];
	ld.global.f32 	%f54, [%rd3+4];
	mul.f32 	%f55, %f53, %f54;
	fma.rn.f32 	%f56, %f52, 0f00000000, %f55;
	mul.wide.s32 	%rd52, %r1, 4;
	add.s64 	%rd53, %rd1, %rd52;
	ld.global.f32 	%f57, [%rd53];
	add.f32 	%f58, %f57, %f56;
	st.global.f32 	[%rd53], %f58;
	bra.uni 	$L__BB0_18;
$L__BB0_7:
	setp.ne.s32 	%p7, %r3, 0;
	@%p7 bra 	$L__BB0_9;
	mul.wide.s32 	%rd40, %r5, 4;
	add.s64 	%rd41, %rd2, %rd40;
	ld.global.f32 	%f42, [%rd41];
	sub.s32 	%r33, %r26, %r9;
	mul.wide.s32 	%rd42, %r33, 4;
	add.s64 	%rd43, %rd2, %rd42;
	ld.global.f32 	%f43, [%rd43];
	ld.global.f32 	%f44, [%rd3+4];
	mul.f32 	%f45, %f43, %f44;
	fma.rn.f32 	%f46, %f42, 0f00000000, %f45;
	shl.b32 	%r34, %r9, 1;
	add.s32 	%r35, %r33, %r34;
	mul.wide.s32 	%rd44, %r35, 4;
	add.s64 	%rd45, %rd2, %rd44;
	ld.global.f32 	%f47, [%rd45];
	ld.global.f32 	%f48, [%rd3+28];
	fma.rn.f32 	%f49, %f47, %f48, %f46;
	mul.wide.s32 	%rd46, %r1, 4;
	add.s64 	%rd47, %rd1, %rd46;
	ld.global.f32 	%f50, [%rd47];
	add.f32 	%f51, %f50, %f49;
	st.global.f32 	[%rd47], %f51;
	bra.uni 	$L__BB0_18;
$L__BB0_9:
	setp.ge.s32 	%p8, %r1, %r6;
	@%p8 bra 	$L__BB0_11;
	mul.wide.s32 	%rd34, %r5, 4;
	add.s64 	%rd35, %rd2, %rd34;
	ld.global.f32 	%f35, [%rd35];
	mul.wide.u32 	%rd36, %r9, 4;
	add.s64 	%rd37, %rd35, %rd36;
	ld.global.f32 	%f36, [%rd37];
	ld.global.f32 	%f37, [%rd3+28];
	mul.f32 	%f38, %f36, %f37;
	fma.rn.f32 	%f39, %f35, 0f00000000, %f38;
	mul.wide.s32 	%rd38, %r1, 4;
	add.s64 	%rd39, %rd1, %rd38;
	ld.global.f32 	%f40, [%rd39];
	add.f32 	%f41, %f40, %f39;
	st.global.f32 	[%rd39], %f41;
	bra.uni 	$L__BB0_18;
$L__BB0_11:
	setp.ne.s32 	%p9, %r3, %r6;
	setp.eq.s32 	%p10, %r1, %r6;
	or.pred  	%p11, %p10, %p9;
	@%p11 bra 	$L__BB0_13;
	mul.wide.s32 	%rd26, %r5, 4;
	add.s64 	%rd27, %rd2, %rd26;
	ld.global.f32 	%f25, [%rd27];
	sub.s32 	%r31, %r26, %r9;
	add.s32 	%r32, %r31, %r3;
	mul.wide.s32 	%rd28, %r32, 4;
	add.s64 	%rd29, %rd2, %rd28;
	ld.global.f32 	%f26, [%rd29];
	ld.global.f32 	%f27, [%rd3+4];
	mul.f32 	%f28, %f26, %f27;
	fma.rn.f32 	%f29, %f25, 0f00000000, %f28;
	mul.wide.u32 	%rd30, %r9, 4;
	add.s64 	%rd31, %rd27, %rd30;
	ld.global.f32 	%f30, [%rd31];
	ld.global.f32 	%f31, [%rd3+28];
	fma.rn.f32 	%f32, %f30, %f31, %f29;
	mul.wide.s32 	%rd32, %r1, 4;
	add.s64 	%rd33, %rd1, %rd32;
	ld.global.f32 	%f33, [%rd33];
	add.f32 	%f34, %f33, %f32;
	st.global.f32 	[%rd33], %f34;
	bra.uni 	$L__BB0_18;
$L__BB0_13:
	setp.ne.s32 	%p12, %r1, %r6;
	@%p12 bra 	$L__BB0_15;
	mul.wide.s32 	%rd20, %r5, 4;
	add.s64 	%rd21, %rd2, %rd20;
	ld.global.f32 	%f18, [%rd21];
	mul.wide.u32 	%rd22, %r9, 4;
	add.s64 	%rd23, %rd21, %rd22;
	ld.global.f32 	%f19, [%rd23];
	ld.global.f32 	%f20, [%rd3+28];
	mul.f32 	%f21, %f19, %f20;
	fma.rn.f32 	%f22, %f18, 0f00000000, %f21;
	mul.wide.s32 	%rd24, %r1, 4;
	add.s64 	%rd25, %rd1, %rd24;
	ld.global.f32 	%f23, [%rd25];
	add.f32 	%f24, %f23, %f22;
	st.global.f32 	[%rd25], %f24;
	bra.uni 	$L__BB0_18;
$L__BB0_15:
	setp.le.s32 	%p13, %r1, %r7;
	setp.ge.s32 	%p14, %r1, %r8;
	or.pred  	%p15, %p13, %p14;
	@%p15 bra 	$L__BB0_17;
	mul.wide.s32 	%rd14, %r5, 4;
	add.s64 	%rd15, %rd2, %rd14;
	ld.global.f32 	%f11, [%rd15];
	sub.s32 	%r29, %r26, %r9;
	add.s32 	%r30, %r29, %r3;
	mul.wide.s32 	%rd16, %r30, 4;
	add.s64 	%rd17, %rd2, %rd16;
	ld.global.f32 	%f12, [%rd17];
	ld.global.f32 	%f13, [%rd3+4];
	mul.f32 	%f14, %f12, %f13;
	fma.rn.f32 	%f15, %f11, 0f00000000, %f14;
	mul.wide.s32 	%rd18, %r1, 4;
	add.s64 	%rd19, %rd1, %rd18;
	ld.global.f32 	%f16, [%rd19];
	add.f32 	%f17, %f16, %f15;
	st.global.f32 	[%rd19], %f17;
	bra.uni 	$L__BB0_18;
$L__BB0_17:
	mul.wide.s32 	%rd7, %r5, 4;
	add.s64 	%rd8, %rd2, %rd7;
	ld.global.f32 	%f1, [%rd8];
	sub.s32 	%r27, %r26, %r9;
	add.s32 	%r28, %r27, %r3;
	mul.wide.s32 	%rd9, %r28, 4;
	add.s64 	%rd10, %rd2, %rd9;
	ld.global.f32 	%f2, [%rd10];
	ld.global.f32 	%f3, [%rd3+4];
	mul.f32 	%f4, %f2, %f3;
	fma.rn.f32 	%f5, %f1, 0f00000000, %f4;
	mul.wide.u32 	%rd11, %r9, 4;
	add.s64 	%rd12, %rd8, %rd11;
	ld.global.f32 	%f6, [%rd12];
	ld.global.f32 	%f7, [%rd3+28];
	fma.rn.f32 	%f8, %f6, %f7, %f5;
	add.s64 	%rd13, %rd1, %rd7;
	ld.global.f32 	%f9, [%rd13];
	add.f32 	%f10, %f9, %f8;
	st.global.f32 	[%rd13], %f10;
$L__BB0_18:
	ret;

}
	// .globl	_Z11convolutionPfS_S_ii
.visible .entry _Z11convolutionPfS_S_ii(
	.param .u64 .ptr .align 1 _Z11convolutionPfS_S_ii_param_0,
	.param .u64 .ptr .align 1 _Z11convolutionPfS_S_ii_param_1,
	.param .u64 .ptr .align 1 _Z11convolutionPfS_S_ii_param_2,
	.param .u32 _Z11convolutionPfS_S_ii_param_3,
	.param .u32 _Z11convolutionPfS_S_ii_param_4
)
{
	.reg .pred 	%p<16>;
	.reg .b32 	%r<25>;
	.reg .b32 	%f<64>;
	.reg .b64 	%rd<40>;

	ld.param.u64 	%rd4, [_Z11convolutionPfS_S_ii_param_0];
	ld.param.u64 	%rd5, [_Z11convolutionPfS_S_ii_param_1];
	ld.param.u64 	%rd6, [_Z11convolutionPfS_S_ii_param_2];
	ld.param.u32 	%r8, [_Z11convolutionPfS_S_ii_param_4];
	cvta.to.global.u64 	%rd1, %rd6;
	cvta.to.global.u64 	%rd2, %rd5;
	cvta.to.global.u64 	%rd3, %rd4;
	mov.u32 	%r9, %ctaid.x;
	mov.u32 	%r10, %ctaid.y;
	mov.u32 	%r11, %nctaid.x;
	mov.u32 	%r12, %nctaid.y;
	mov.u32 	%r13, %ctaid.z;
	mad.lo.s32 	%r14, %r13, %r12, %r10;
	mad.lo.s32 	%r15, %r14, %r11, %r9;
	mov.u32 	%r16, %ntid.x;
	mov.u32 	%r17, %ntid.y;
	mov.u32 	%r18, %ntid.z;
	mov.u32 	%r19, %tid.z;
	mov.u32 	%r20, %tid.y;
	mov.u32 	%r21, %tid.x;
	mad.lo.s32 	%r22, %r15, %r18, %r19;
	mad.lo.s32 	%r23, %r22, %r17, %r20;
	mad.lo.s32 	%r1, %r23, %r16, %r21;
	div.s32 	%r2, %r1, %r8;
	mul.lo.s32 	%r24, %r2, %r8;
	sub.s32 	%r3, %r1, %r24;
	setp.ge.s32 	%p1, %r2, %r8;
	setp.lt.s32 	%p2, %r8, 0;
	or.pred  	%p3, %p2, %p1;
	@%p3 bra 	$L__BB1_18;
	mad.lo.s32 	%r4, %r2, %r8, %r3;
	setp.ne.s32 	%p4, %r1, 0;
	@%p4 bra 	$L__BB1_3;
	ld.global.f32 	%f58, [%rd3];
	ld.global.f32 	%f59, [%rd2+16];
	mul.wide.u32 	%rd38, %r4, 4;
	add.s64 	%rd39, %rd3, %rd38;
	ld.global.f32 	%f60, [%rd39+4];
	ld.global.f32 	%f61, [%rd2+20];
	mul.f32 	%f62, %f60, %f61;
	fma.rn.f32 	%f63, %f58, %f59, %f62;
	st.global.f32 	[%rd1], %f63;
	bra.uni 	$L__BB1_18;
$L__BB1_3:
	add.s32 	%r5, %r8, -1;
	mul.lo.s32 	%r6, %r5, %r8;
	setp.ne.s32 	%p5, %r1, %r6;
	@%p5 bra 	$L__BB1_5;
	mul.wide.s32 	%rd34, %r4, 4;
	add.s64 	%rd35, %rd3, %rd34;
	ld.global.f32 	%f52, [%rd35];
	ld.global.f32 	%f53, [%rd2+16];
	ld.global.f32 	%f54, [%rd35+4];
	ld.global.f32 	%f55, [%rd2+20];
	mul.f32 	%f56, %f54, %f55;
	fma.rn.f32 	%f57, %f52, %f53, %f56;
	mul.wide.s32 	%rd36, %r1, 4;
	add.s64 	%rd37, %rd1, %rd36;
	st.global.f32 	[%rd37], %f57;
	bra.uni 	$L__BB1_18;
$L__BB1_5:
	mad.lo.s32 	%r7, %r8, %r8, -1;
	setp.ne.s32 	%p6, %r1, %r7;
	@%p6 bra 	$L__BB1_7;
	mul.wide.s32 	%rd30, %r4, 4;
	add.s64 	%rd31, %rd3, %rd30;
	ld.global.f32 	%f46, [%rd31];
	ld.global.f32 	%f47, [%rd2+16];
	ld.global.f32 	%f48, [%rd31+-4];
	ld.global.f32 	%f49, [%rd2+12];
	mul.f32 	%f50, %f48, %f49;
	fma.rn.f32 	%f51, %f46, %f47, %f50;
	mul.wide.s32 	%rd32, %r1, 4;
	add.s64 	%rd33, %rd1, %rd32;
	st.global.f32 	[%rd33], %f51;
	bra.uni 	$L__BB1_18;
$L__BB1_7:
	setp.ne.s32 	%p7, %r3, 0;
	@%p7 bra 	$L__BB1_9;
	mul.wide.s32 	%rd26, %r4, 4;
	add.s64 	%rd27, %rd3, %rd26;
	ld.global.f32 	%f40, [%rd27];
	ld.global.f32 	%f41, [%rd2+16];
	ld.global.f32 	%f42, [%rd27+4];
	ld.global.f32 	%f43, [%rd2+20];
	mul.f32 	%f44, %f42, %f43;
	fma.rn.f32 	%f45, %f40, %f41, %f44;
	mul.wide.s32 	%rd28, %r1, 4;
	add.s64 	%rd29, %rd1, %rd28;
	st.global.f32 	[%rd29], %f45;
	bra.uni 	$L__BB1_18;
$L__BB1_9:
	setp.ge.s32 	%p8, %r1, %r5;
	@%p8 bra 	$L__BB1_11;
	mul.wide.s32 	%rd22, %r4, 4;
	add.s64 	%rd23, %rd3, %rd22;
	ld.global.f32 	%f31, [%rd23];
	ld.global.f32 	%f32, [%rd2+16];
	ld.global.f32 	%f33, [%rd23+-4];
	ld.global.f32 	%f34, [%rd2+12];
	mul.f32 	%f35, %f33, %f34;
	fma.rn.f32 	%f36, %f31, %f32, %f35;
	ld.global.f32 	%f37, [%rd23+4];
	ld.global.f32 	%f38, [%rd2+20];
	fma.rn.f32 	%f39, %f37, %f38, %f36;
	mul.wide.s32 	%rd24, %r1, 4;
	add.s64 	%rd25, %rd1, %rd24;
	st.global.f32 	[%rd25], %f39;
	bra.uni 	$L__BB1_18;
$L__BB1_11:
	setp.ne.s32 	%p9, %r3, %r5;
	setp.eq.s32 	%p10, %r1, %r5;
	or.pred  	%p11, %p10, %p9;
	@%p11 bra 	$L__BB1_13;
	mul.wide.s32 	%rd18, %r4, 4;
	add.s64 	%rd19, %rd3, %rd18;
	ld.global.f32 	%f25, [%rd19];
	ld.global.f32 	%f26, [%rd2+16];
	ld.global.f32 	%f27, [%rd19+-4];
	ld.global.f32 	%f28, [%rd2+12];
	mul.f32 	%f29, %f27, %f28;
	fma.rn.f32 	%f30, %f25, %f26, %f29;
	mul.wide.s32 	%rd20, %r1, 4;
	add.s64 	%rd21, %rd1, %rd20;
	st.global.f32 	[%rd21], %f30;
	bra.uni 	$L__BB1_18;
$L__BB1_13:
	setp.ne.s32 	%p12, %r1, %r5;
	@%p12 bra 	$L__BB1_15;
	mul.wide.s32 	%rd14, %r4, 4;
	add.s64 	%rd15, %rd3, %rd14;
	ld.global.f32 	%f19, [%rd15];
	ld.global.f32 	%f20, [%rd2+16];
	ld.global.f32 	%f21, [%rd15+-4];
	ld.global.f32 	%f22, [%rd2+12];
	mul.f32 	%f23, %f21, %f22;
	fma.rn.f32 	%f24, %f19, %f20, %f23;
	mul.wide.s32 	%rd16, %r1, 4;
	add.s64 	%rd17, %rd1, %rd16;
	st.global.f32 	[%rd17], %f24;
	bra.uni 	$L__BB1_18;
$L__BB1_15:
	setp.le.s32 	%p13, %r1, %r6;
	setp.ge.s32 	%p14, %r1, %r7;
	or.pred  	%p15, %p13, %p14;
	@%p15 bra 	$L__BB1_17;
	mul.wide.s32 	%rd10, %r4, 4;
	add.s64 	%rd11, %rd3, %rd10;
	ld.global.f32 	%f10, [%rd11];
	ld.global.f32 	%f11, [%rd2+16];
	ld.global.f32 	%f12, [%rd11+-4];
	ld.global.f32 	%f13, [%rd2+12];
	mul.f32 	%f14, %f12, %f13;
	fma.rn.f32 	%f15, %f10, %f11, %f14;
	ld.global.f32 	%f16, [%rd11+4];
	ld.global.f32 	%f17, [%rd2+20];
	fma.rn.f32 	%f18, %f16, %f17, %f15;
	mul.wide.s32 	%rd12, %r1, 4;
	add.s64 	%rd13, %rd1, %rd12;
	st.global.f32 	[%rd13], %f18;
	bra.uni 	$L__BB1_18;
$L__BB1_17:
	mul.wide.s32 	%rd7, %r4, 4;
	add.s64 	%rd8, %rd3, %rd7;
	ld.global.f32 	%f1, [%rd8];
	ld.global.f32 	%f2, [%rd2+16];
	ld.global.f32 	%f3, [%rd8+-4];
	ld.global.f32 	%f4, [%rd2+12];
	mul.f32 	%f5, %f3, %f4;
	fma.rn.f32 	%f6, %f1, %f2, %f5;
	ld.global.f32 	%f7, [%rd8+4];
	ld.global.f32 	%f8, [%rd2+20];
	fma.rn.f32 	%f9, %f7, %f8, %f6;
	add.s64 	%rd9, %rd1, %rd7;
	st.global.f32 	[%rd9], %f9;
$L__BB1_18:
	ret;

}


// ===== COMPILED SASS (sm_100) =====

	.target	sm_100

	.elftype	@"ET_EXEC"


//--------------------- .note.nv.tkinfo           --------------------------
	.section	.note.nv.tkinfo,"",@"SHT_NOTE"
	.sectionflags	@"SHF_NOTE_NV_TKINFO"
	.tkinfo
        /*0018*/ 	.word	0x00000002
        /*0030*/ 	.string	""
        /*0030*/ 	.string	"ptxas"
        /*0030*/ 	.string	"Cuda compilation tools, release 13.0, V13.0.88"
        /*0030*/ 	.string	"Build cuda_13.0.r13.0/compiler.36424714_0"
        /*0030*/ 	.string	"-arch sm_100 -m 64 "



//--------------------- .note.nv.cuinfo           --------------------------
	.section	.note.nv.cuinfo,"",@"SHT_NOTE"
	.sectionflags	@"SHF_NOTE_NV_CUINFO"
        /*0018*/ 	.short	0x0002
        /*001a*/ 	.short	0x0064
        /*001c*/ 	.short	0x0082
	.zero		2


//--------------------- .nv.info                  --------------------------
	.section	.nv.info,"",@"SHT_CUDA_INFO"
	.align	4


	//----- nvinfo : EIATTR_REGCOUNT
	.align		4
        /*0000*/ 	.byte	0x04, 0x2f
        /*0002*/ 	.short	(.L_1 - .L_0)
	.align		4
.L_0:
        /*0004*/ 	.word	index@(_Z12convolution2PfS_S_ii)
        /*0008*/ 	.word	0x00000014


	//----- nvinfo : EIATTR_FRAME_SIZE
	.align		4
.L_1:
        /*000c*/ 	.byte	0x04, 0x11
        /*000e*/ 	.short	(.L_3 - .L_2)
	.align		4
.L_2:
        /*0010*/ 	.word	index@(_Z12convolution2PfS_S_ii)
        /*0014*/ 	.word	0x00000000


	//----- nvinfo : EIATTR_REGCOUNT
	.align		4
.L_3:
        /*0018*/ 	.byte	0x04, 0x2f
        /*001a*/ 	.short	(.L_5 - .L_4)
	.align		4
.L_4:
        /*001c*/ 	.word	index@(_Z11convolutionPfS_S_ii)
        /*0020*/ 	.word	0x00000010


	//----- nvinfo : EIATTR_FRAME_SIZE
	.align		4
.L_5:
        /*0024*/ 	.byte	0x04, 0x11
        /*0026*/ 	.short	(.L_7 - .L_6)
	.align		4
.L_6:
        /*0028*/ 	.word	index@(_Z11convolutionPfS_S_ii)
        /*002c*/ 	.word	0x00000000


	//----- nvinfo : EIATTR_MIN_STACK_SIZE
	.align		4
.L_7:
        /*0030*/ 	.byte	0x04, 0x12
        /*0032*/ 	.short	(.L_9 - .L_8)
	.align		4
.L_8:
        /*0034*/ 	.word	index@(_Z11convolutionPfS_S_ii)
        /*0038*/ 	.word	0x00000000


	//----- nvinfo : EIATTR_MIN_STACK_SIZE
	.align		4
.L_9:
        /*003c*/ 	.byte	0x04, 0x12
        /*003e*/ 	.short	(.L_11 - .L_10)
	.align		4
.L_10:
        /*0040*/ 	.word	index@(_Z12convolution2PfS_S_ii)
        /*0044*/ 	.word	0x00000000
.L_11:


//--------------------- .nv.compat                --------------------------
	.section	.nv.compat,"",@"SHT_CUDA_COMPAT_INFO"
	.align	4
        /*0000*/ 	.byte	0x02, 0x09, 0x00, 0x00, 0x02, 0x02, 0x01, 0x00, 0x02, 0x05, 0x05, 0x00, 0x03, 0x07, 0x01, 0x01
        /*0010*/ 	.byte	0x02, 0x03, 0x00, 0x00, 0x02, 0x06, 0x01, 0x00, 0x04, 0x0b, 0x08, 0x00, 0x09, 0x00, 0x00, 0x00
        /*0020*/ 	.byte	0x00, 0x00, 0x00, 0x00


//--------------------- .nv.info._Z11convolutionPfS_S_ii --------------------------
	.section	.nv.info._Z11convolutionPfS_S_ii,"",@"SHT_CUDA_INFO"
	.sectionflags	@""
	.align	4


	//----- nvinfo : EIATTR_CUDA_API_VERSION
	.align		4
        /*0000*/ 	.byte	0x04, 0x37
        /*0002*/ 	.short	(.L_13 - .L_12)
.L_12:
        /*0004*/ 	.word	0x00000082


	//----- nvinfo : EIATTR_KPARAM_INFO
	.align		4
.L_13:
        /*0008*/ 	.byte	0x04, 0x17
        /*000a*/ 	.short	(.L_15 - .L_14)
.L_14:
        /*000c*/ 	.word	0x00000000
        /*0010*/ 	.short	0x0004
        /*0012*/ 	.short	0x001c
        /*0014*/ 	.byte	0x00, 0xf0, 0x11, 0x00


	//----- nvinfo : EIATTR_KPARAM_INFO
	.align		4
.L_15:
        /*0018*/ 	.byte	0x04, 0x17
        /*001a*/ 	.short	(.L_17 - .L_16)
.L_16:
        /*001c*/ 	.word	0x00000000
        /*0020*/ 	.short	0x0003
        /*0022*/ 	.short	0x0018
        /*0024*/ 	.byte	0x00, 0xf0, 0x11, 0x00


	//----- nvinfo : EIATTR_KPARAM_INFO
	.align		4
.L_17:
        /*0028*/ 	.byte	0x04, 0x17
        /*002a*/ 	.short	(.L_19 - .L_18)
.L_18:
        /*002c*/ 	.word	0x00000000
        /*0030*/ 	.short	0x0002
        /*0032*/ 	.short	0x0010
        /*0034*/ 	.byte	0x00, 0xf5, 0x21, 0x00


	//----- nvinfo : EIATTR_KPARAM_INFO
	.align		4
.L_19:
        /*0038*/ 	.byte	0x04, 0x17
        /*003a*/ 	.short	(.L_21 - .L_20)
.L_20:
        /*003c*/ 	.word	0x00000000
        /*0040*/ 	.short	0x0001
        /*0042*/ 	.short	0x0008
        /*0044*/ 	.byte	0x00, 0xf5, 0x21, 0x00


	//----- nvinfo : EIATTR_KPARAM_INFO
	.align		4
.L_21:
        /*0048*/ 	.byte	0x04, 0x17
        /*004a*/ 	.short	(.L_23 - .L_22)
.L_22:
        /*004c*/ 	.word	0x00000000
        /*0050*/ 	.short	0x0000
        /*0052*/ 	.short	0x0000
        /*0054*/ 	.byte	0x00, 0xf5, 0x21, 0x00


	//----- nvinfo : EIATTR_SPARSE_MMA_MASK
	.align		4
.L_23:
        /*0058*/ 	.byte	0x03, 0x50
        /*005a*/ 	.short	0x0000


	//----- nvinfo : EIATTR_MAXREG_COUNT
	.align		4
        /*005c*/ 	.byte	0x03, 0x1b
        /*005e*/ 	.short	0x00ff


	//----- nvinfo : EIATTR_MERCURY_ISA_VERSION
	.align		4
        /*0060*/ 	.byte	0x03, 0x5f
        /*0062*/ 	.short	0x0101


	//----- nvinfo : EIATTR_VRC_CTA_INIT_COUNT
	.align		4
        /*0064*/ 	.byte	0x02, 0x4a
	.zero		1
	.zero		1


	//----- nvinfo : EIATTR_EXIT_INSTR_OFFSETS
	.align		4
        /*0068*/ 	.byte	0x04, 0x1c
        /*006a*/ 	.short	(.L_25 - .L_24)


	//   ....[0]....
.L_24:
        /*006c*/ 	.word	0x000002b0


	//   ....[1]....
        /*0070*/ 	.word	0x000003e0


	//   ....[2]....
        /*0074*/ 	.word	0x000004f0


	//   ....[3]....
        /*0078*/ 	.word	0x000005f0


	//   ....[4]....
        /*007c*/ 	.word	0x000006e0


	//   ....[5]....
        /*0080*/ 	.word	0x00000800


	//   ....[6]....
        /*0084*/ 	.word	0x00000900


	//   ....[7]....
        /*0088*/ 	.word	0x000009f0


	//   ....[8]....
        /*008c*/ 	.word	0x00000b20


	//   ....[9]....
        /*0090*/ 	.word	0x00000c20


	//----- nvinfo : EIATTR_CRS_STACK_SIZE
	.align		4
.L_25:
        /*0094*/ 	.byte	0x04, 0x1e
        /*0096*/ 	.short	(.L_27 - .L_26)
.L_26:
        /*0098*/ 	.word	0x00000000


	//----- nvinfo : EIATTR_CBANK_PARAM_SIZE
	.align		4
.L_27:
        /*009c*/ 	.byte	0x03, 0x19
        /*009e*/ 	.short	0x0020


	//----- nvinfo : EIATTR_PARAM_CBANK
	.align		4
        /*00a0*/ 	.byte	0x04, 0x0a
        /*00a2*/ 	.short	(.L_29 - .L_28)
	.align		4
.L_28:
        /*00a4*/ 	.word	index@(.nv.constant0._Z11convolutionPfS_S_ii)
        /*00a8*/ 	.short	0x0380
        /*00aa*/ 	.short	0x0020


	//----- nvinfo : EIATTR_SW_WAR
	.align		4
.L_29:
        /*00ac*/ 	.byte	0x04, 0x36
        /*00ae*/ 	.short	(.L_31 - .L_30)
.L_30:
        /*00b0*/ 	.word	0x00000008
.L_31:


//--------------------- .nv.info._Z12convolution2PfS_S_ii --------------------------
	.section	.nv.info._Z12convolution2PfS_S_ii,"",@"SHT_CUDA_INFO"
	.sectionflags	@""
	.align	4


	//----- nvinfo : EIATTR_CUDA_API_VERSION
	.align		4
        /*0000*/ 	.byte	0x04, 0x37
        /*0002*/ 	.short	(.L_33 - .L_32)
.L_32:
        /*0004*/ 	.word	0x00000082


	//----- nvinfo : EIATTR_KPARAM_INFO
	.align		4
.L_33:
        /*0008*/ 	.byte	0x04, 0x17
        /*000a*/ 	.short	(.L_35 - .L_34)
.L_34:
        /*000c*/ 	.word	0x00000000
        /*0010*/ 	.short	0x0004
        /*0012*/ 	.short	0x001c
        /*0014*/ 	.byte	0x00, 0xf0, 0x11, 0x00


	//----- nvinfo : EIATTR_KPARAM_INFO
	.align		4
.L_35:
        /*0018*/ 	.byte	0x04, 0x17
        /*001a*/ 	.short	(.L_37 - .L_36)
.L_36:
        /*001c*/ 	.word	0x00000000
        /*0020*/ 	.short	0x0003
        /*0022*/ 	.short	0x0018
        /*0024*/ 	.byte	0x00, 0xf0, 0x11, 0x00


	//----- nvinfo : EIATTR_KPARAM_INFO
	.align		4
.L_37:
        /*0028*/ 	.byte	0x04, 0x17
        /*002a*/ 	.short	(.L_39 - .L_38)
.L_38:
        /*002c*/ 	.word	0x00000000
        /*0030*/ 	.short	0x0002
        /*0032*/ 	.short	0x0010
        /*0034*/ 	.byte	0x00, 0xf5, 0x21, 0x00


	//----- nvinfo : EIATTR_KPARAM_INFO
	.align		4
.L_39:
        /*0038*/ 	.byte	0x04, 0x17
        /*003a*/ 	.short	(.L_41 - .L_40)
.L_40:
        /*003c*/ 	.word	0x00000000
        /*0040*/ 	.short	0x0001
        /*0042*/ 	.short	0x0008
        /*0044*/ 	.byte	0x00, 0xf5, 0x21, 0x00


	//----- nvinfo : EIATTR_KPARAM_INFO
	.align		4
.L_41:
        /*0048*/ 	.byte	0x04, 0x17
        /*004a*/ 	.short	(.L_43 - .L_42)
.L_42:
        /*004c*/ 	.word	0x00000000
        /*0050*/ 	.short	0x0000
        /*0052*/ 	.short	0x0000
        /*0054*/ 	.byte	0x00, 0xf5, 0x21, 0x00


	//----- nvinfo : EIATTR_SPARSE_MMA_MASK
	.align		4
.L_43:
        /*0058*/ 	.byte	0x03, 0x50
        /*005a*/ 	.short	0x0000


	//----- nvinfo : EIATTR_MAXREG_COUNT
	.align		4
        /*005c*/ 	.byte	0x03, 0x1b
        /*005e*/ 	.short	0x00ff


	//----- nvinfo : EIATTR_MERCURY_ISA_VERSION
	.align		4
        /*0060*/ 	.byte	0x03, 0x5f
        /*0062*/ 	.short	0x0101


	//----- nvinfo : EIATTR_VRC_CTA_INIT_COUNT
	.align		4
        /*0064*/ 	.byte	0x02, 0x4a
	.zero		1
	.zero		1


	//----- nvinfo : EIATTR_EXIT_INSTR_OFFSETS
	.align		4
        /*0068*/ 	.byte	0x04, 0x1c
        /*006a*/ 	.short	(.L_45 - .L_44)


	//   ....[0]....
.L_44:
        /*006c*/ 	.word	0x000002f0


	//   ....[1]....
        /*0070*/ 	.word	0x000003e0


	//   ....[2]....
        /*0074*/ 	.word	0x00000520


	//   ....[3]....
        /*0078*/ 	.word	0x00000650


	//   ....[4]....
        /*007c*/ 	.word	0x000007b0


	//   ....[5]....
        /*0080*/ 	.word	0x000008b0


	//   ....[6]....
        /*0084*/ 	.word	0x00000a20


	//   ....[7]....
        /*0088*/ 	.word	0x00000b20


	//   ....[8]....
        /*008c*/ 	.word	0x00000c50


	//   ....[9]....
        /*0090*/ 	.word	0x00000d90


	//----- nvinfo : EIATTR_CRS_STACK_SIZE
	.align		4
.L_45:
        /*0094*/ 	.byte	0x04, 0x1e
        /*0096*/ 	.short	(.L_47 - .L_46)
.L_46:
        /*0098*/ 	.word	0x00000000


	//----- nvinfo : EIATTR_CBANK_PARAM_SIZE
	.align		4
.L_47:
        /*009c*/ 	.byte	0x03, 0x19
        /*009e*/ 	.short	0x0020


	//----- nvinfo : EIATTR_PARAM_CBANK
	.align		4
        /*00a0*/ 	.byte	0x04, 0x0a
        /*00a2*/ 	.short	(.L_49 - .L_48)
	.align		4
.L_48:
        /*00a4*/ 	.word	index@(.nv.constant0._Z12convolution2PfS_S_ii)
        /*00a8*/ 	.short	0x0380
        /*00aa*/ 	.short	0x0020


	//----- nvinfo : EIATTR_SW_WAR
	.align		4
.L_49:
        /*00ac*/ 	.byte	0x04, 0x36
        /*00ae*/ 	.short	(.L_51 - .L_50)
.L_50:
        /*00b0*/ 	.word	0x00000008
.L_51:


//--------------------- .nv.callgraph             --------------------------
	.section	.nv.callgraph,"",@"SHT_CUDA_CALLGRAPH"
	.align	4
	.sectionentsize	8
	.align		4
        /*0000*/ 	.word	0x00000000
	.align		4
        /*0004*/ 	.word	0xffffffff
	.align		4
        /*0008*/ 	.word	0x00000000
	.align		4
        /*000c*/ 	.word	0xfffffffe
	.align		4
        /*0010*/ 	.word	0x00000000
	.align		4
        /*0014*/ 	.word	0xfffffffd
	.align		4
        /*0018*/ 	.word	0x00000000
	.align		4
        /*001c*/ 	.word	0xfffffffc


//--------------------- .text._Z11convolutionPfS_S_ii --------------------------
	.section	.text._Z11convolutionPfS_S_ii,"ax",@progbits
	.align	128
        .global         _Z11convolutionPfS_S_ii
        .type           _Z11convolutionPfS_S_ii,@function
        .size           _Z11convolutionPfS_S_ii,(.L_x_18 - _Z11convolutionPfS_S_ii)
        .other          _Z11convolutionPfS_S_ii,@"STO_CUDA_ENTRY STV_DEFAULT"
_Z11convolutionPfS_S_ii:
.text._Z11convolutionPfS_S_ii:
[----:B------:R-:W-:Y:S08]  /*0000*/  LDC R1, c[0x0][0x37c] ;  /* 0x0000df00ff017b82 */ /* 0x000ff00000000800 */
[----:B------:R-:W0:Y:S01]  /*0010*/  LDC R3, c[0x0][0x39c] ;  /* 0x0000e700ff037b82 */ /* 0x000e220000000800 */
[----:B------:R-:W1:Y:S01]  /*0020*/  S2R R7, SR_TID.Z ;  /* 0x0000000000077919 */ /* 0x000e620000002300 */
[----:B------:R-:W2:Y:S01]  /*0030*/  LDCU UR6, c[0x0][0x370] ;  /* 0x00006e00ff0677ac */ /* 0x000ea20008000800 */
[----:B------:R-:W3:Y:S01]  /*0040*/  S2R R9, SR_TID.Y ;  /* 0x0000000000097919 */ /* 0x000ee20000002200 */
[----:B------:R-:W4:Y:S04]  /*0050*/  LDCU UR7, c[0x0][0x374] ;  /* 0x00006e80ff0777ac */ /* 0x000f280008000800 */
[----:B------:R-:W-:Y:S01]  /*0060*/  S2UR UR4, SR_CTAID.Y ;  /* 0x00000000000479c3 */ /* 0x000fe20000002600 */
[----:B------:R-:W5:Y:S01]  /*0070*/  S2R R11, SR_TID.X ;  /* 0x00000000000b7919 */ /* 0x000f620000002100 */
[----:B------:R-:W5:Y:S01]  /*0080*/  LDCU UR9, c[0x0][0x360] ;  /* 0x00006c00ff0977ac */ /* 0x000f620008000800 */
[----:B------:R-:W3:Y:S05]  /*0090*/  LDCU UR10, c[0x0][0x364] ;  /* 0x00006c80ff0a77ac */ /* 0x000eea0008000800 */
[----:B------:R-:W4:Y:S01]  /*00a0*/  S2UR UR8, SR_CTAID.Z ;  /* 0x00000000000879c3 */ /* 0x000f220000002700 */
[----:B0-----:R-:W-:-:S07]  /*00b0*/  IABS R13, R3 ;  /* 0x00000003000d7213 */ /* 0x001fce0000000000 */
[----:B------:R-:W2:Y:S01]  /*00c0*/  S2UR UR5, SR_CTAID.X ;  /* 0x00000000000579c3 */ /* 0x000ea20000002500 */
[----:B------:R-:W0:Y:S07]  /*00d0*/  I2F.RP R0, R13 ;  /* 0x0000000d00007306 */ /* 0x000e2e0000209400 */
[----:B------:R-:W1:Y:S01]  /*00e0*/  LDC R2, c[0x0][0x368] ;  /* 0x0000da00ff027b82 */ /* 0x000e620000000800 */
[----:B----4-:R-:W-:Y:S01]  /*00f0*/  UIMAD UR4, UR7, UR8, UR4 ;  /* 0x00000008070472a4 */ /* 0x010fe2000f8e0204 */
[----:B0-----:R-:W0:Y:S03]  /*0100*/  MUFU.RCP R0, R0 ;  /* 0x0000000000007308 */ /* 0x001e260000001000 */
[----:B--2---:R-:W-:Y:S01]  /*0110*/  UIMAD UR4, UR4, UR6, UR5 ;  /* 0x00000006040472a4 */ /* 0x004fe2000f8e0205 */
[----:B0-----:R-:W-:-:S05]  /*0120*/  IADD3 R4, PT, PT, R0, 0xffffffe, RZ ;  /* 0x0ffffffe00047810 */ /* 0x001fca0007ffe0ff */
[----:B-1----:R-:W-:Y:S01]  /*0130*/  IMAD R0, R2, UR4, R7 ;  /* 0x0000000402007c24 */ /* 0x002fe2000f8e0207 */
[----:B------:R0:W1:Y:S03]  /*0140*/  F2I.FTZ.U32.TRUNC.NTZ R5, R4 ;  /* 0x0000000400057305 */ /* 0x000066000021f000 */
[----:B---3--:R-:W-:-:S04]  /*0150*/  IMAD R0, R0, UR10, R9 ;  /* 0x0000000a00007c24 */ /* 0x008fc8000f8e0209 */
[----:B-----5:R-:W-:Y:S02]  /*0160*/  IMAD R0, R0, UR9, R11 ;  /* 0x0000000900007c24 */ /* 0x020fe4000f8e020b */
[----:B0-----:R-:W-:Y:S01]  /*0170*/  HFMA2 R4, -RZ, RZ, 0, 0 ;  /* 0x00000000ff047431 */ /* 0x001fe200000001ff */
[----:B-1----:R-:W-:-:S05]  /*0180*/  IADD3 R2, PT, PT, RZ, -R5, RZ ;  /* 0x80000005ff027210 */ /* 0x002fca0007ffe0ff */
[----:B------:R-:W-:Y:S01]  /*0190*/  IMAD R7, R2, R13, RZ ;  /* 0x0000000d02077224 */ /* 0x000fe200078e02ff */
[----:B------:R-:W-:-:S03]  /*01a0*/  IABS R2, R0 ;  /* 0x0000000000027213 */ /* 0x000fc60000000000 */
[----:B------:R-:W-:-:S06]  /*01b0*/  IMAD.HI.U32 R4, R5, R7, R4 ;  /* 0x0000000705047227 */ /* 0x000fcc00078e0004 */
[----:B------:R-:W-:-:S05]  /*01c0*/  IMAD.HI.U32 R4, R4, R2, RZ ;  /* 0x0000000204047227 */ /* 0x000fca00078e00ff */
[----:B------:R-:W-:-:S05]  /*01d0*/  IADD3 R5, PT, PT, -R4, RZ, RZ ;  /* 0x000000ff04057210 */ /* 0x000fca0007ffe1ff */
[----:B------:R-:W-:-:S05]  /*01e0*/  IMAD R2, R13, R5, R2 ;  /* 0x000000050d027224 */ /* 0x000fca00078e0202 */
[----:B------:R-:W-:-:S13]  /*01f0*/  ISETP.GT.U32.AND P2, PT, R13, R2, PT ;  /* 0x000000020d00720c */ /* 0x000fda0003f44070 */
[-C--:B------:R-:W-:Y:S02]  /*0200*/  @!P2 IADD3 R2, PT, PT, R2, -R13.reuse, RZ ;  /* 0x8000000d0202a210 */ /* 0x080fe40007ffe0ff */
[----:B------:R-:W-:Y:S02]  /*0210*/  @!P2 IADD3 R4, PT, PT, R4, 0x1, RZ ;  /* 0x000000010404a810 */ /* 0x000fe40007ffe0ff */
[----:B------:R-:W-:Y:S02]  /*0220*/  ISETP.GE.U32.AND P0, PT, R2, R13, PT ;  /* 0x0000000d0200720c */ /* 0x000fe40003f06070 */
[----:B------:R-:W-:Y:S02]  /*0230*/  LOP3.LUT R2, R0, R3, RZ, 0x3c, !PT ;  /* 0x0000000300027212 */ /* 0x000fe400078e3cff */
[----:B------:R-:W-:Y:S02]  /*0240*/  ISETP.NE.AND P2, PT, R3, RZ, PT ;  /* 0x000000ff0300720c */ /* 0x000fe40003f45270 */
[----:B------:R-:W-:-:S07]  /*0250*/  ISETP.GE.AND P1, PT, R2, RZ, PT ;  /* 0x000000ff0200720c */ /* 0x000fce0003f26270 */
[----:B------:R-:W-:-:S06]  /*0260*/  @P0 IADD3 R4, PT, PT, R4, 0x1, RZ ;  /* 0x0000000104040810 */ /* 0x000fcc0007ffe0ff */
[----:B------:R-:W-:Y:S02]  /*0270*/  @!P1 IADD3 R4, PT, PT, -R4, RZ, RZ ;  /* 0x000000ff04049210 */ /* 0x000fe40007ffe1ff */
[----:B------:R-:W-:-:S04]  /*0280*/  @!P2 LOP3.LUT R4, RZ, R3, RZ, 0x33, !PT ;  /* 0x00000003ff04a212 */ /* 0x000fc800078e33ff */
[----:B------:R-:W-:-:S04]  /*0290*/  ISETP.GE.AND P0, PT, R4, R3, PT ;  /* 0x000000030400720c */ /* 0x000fc80003f06270 */
[----:B------:R-:W-:-:S13]  /*02a0*/  ISETP.LT.OR P0, PT, R3, RZ, P0 ;  /* 0x000000ff0300720c */ /* 0x000fda0000701670 */
[----:B------:R-:W-:Y:S05]  /*02b0*/  @P0 EXIT ;  /* 0x000000000000094d */ /* 0x000fea0003800000 */
[----:B------:R-:W-:Y:S01]  /*02c0*/  ISETP.NE.AND P0, PT, R0, RZ, PT ;  /* 0x000000ff0000720c */ /* 0x000fe20003f05270 */
[----:B------:R-:W0:Y:S01]  /*02d0*/  LDCU.64 UR4, c[0x0][0x358] ;  /* 0x00006b00ff0477ac */ /* 0x000e220008000a00 */
[----:B------:R-:W-:-:S05]  /*02e0*/  IADD3 R2, PT, PT, -R4, RZ, RZ ;  /* 0x000000ff04027210 */ /* 0x000fca0007ffe1ff */
[----:B------:R-:W-:-:S04]  /*02f0*/  IMAD R6, R3, R2, R0 ;  /* 0x0000000203067224 */ /* 0x000fc800078e0200 */
[----:B------:R-:W-:Y:S02]  /*0300*/  IMAD R2, R4, R3, R6 ;  /* 0x0000000304027224 */ /* 0x000fe400078e0206 */
[----:B------:R-:W-:Y:S05]  /*0310*/  @P0 BRA `(.L_x_0) ;  /* 0x0000000000340947 */ /* 0x000fea0003800000 */
[----:B------:R-:W1:Y:S08]  /*0320*/  LDC.64 R6, c[0x0][0x380] ;  /* 0x0000e000ff067b82 */ /* 0x000e700000000a00 */
[----:B------:R-:W2:Y:S08]  /*0330*/  LDC.64 R8, c[0x0][0x388] ;  /* 0x0000e200ff087b82 */ /* 0x000eb00000000a00 */
[----:B------:R-:W3:Y:S01]  /*0340*/  LDC.64 R4, c[0x0][0x380] ;  /* 0x0000e000ff047b82 */ /* 0x000ee20000000a00 */
[----:B-1----:R-:W-:-:S06]  /*0350*/  IMAD.WIDE.U32 R2, R2, 0x4, R6 ;  /* 0x0000000402027825 */ /* 0x002fcc00078e0006 */
[----:B0-----:R-:W4:Y:S04]  /*0360*/  LDG.E R2, desc[UR4][R2.64+0x4] ;  /* 0x0000040402027981 */ /* 0x001f28000c1e1900 */
[----:B--2---:R-:W4:Y:S04]  /*0370*/  LDG.E R13, desc[UR4][R8.64+0x14] ;  /* 0x00001404080d7981 */ /* 0x004f28000c1e1900 */
[----:B------:R-:W2:Y:S04]  /*0380*/  LDG.E R11, desc[UR4][R8.64+0x10] ;  /* 0x00001004080b7981 */ /* 0x000ea8000c1e1900 */
[----:B---3--:R-:W2:Y:S01]  /*0390*/  LDG.E R4, desc[UR4][R4.64] ;  /* 0x0000000404047981 */ /* 0x008ea2000c1e1900 */
[----:B------:R-:W0:Y:S01]  /*03a0*/  LDC.64 R6, c[0x0][0x390] ;  /* 0x0000e400ff067b82 */ /* 0x000e220000000a00 */
[----:B----4-:R-:W-:-:S04]  /*03b0*/  FMUL R13, R2, R13 ;  /* 0x0000000d020d7220 */ /* 0x010fc80000400000 */
[----:B--2---:R-:W-:-:S05]  /*03c0*/  FFMA R11, R4, R11, R13 ;  /* 0x0000000b040b7223 */ /* 0x004fca000000000d */
[----:B0-----:R-:W-:Y:S01]  /*03d0*/  STG.E desc[UR4][R6.64], R11 ;  /* 0x0000000b06007986 */ /* 0x001fe2000c101904 */
[----:B------:R-:W-:Y:S05]  /*03e0*/  EXIT ;  /* 0x000000000000794d */ /* 0x000fea0003800000 */
.L_x_0:
[----:B------:R-:W-:-:S05]  /*03f0*/  IADD3 R5, PT, PT, R3, -0x1, RZ ;  /* 0xffffffff03057810 */ /* 0x000fca0007ffe0ff */
[----:B------:R-:W-:-:S05]  /*0400*/  IMAD R7, R5, R3, RZ ;  /* 0x0000000305077224 */ /* 0x000fca00078e02ff */
[----:B------:R-:W-:-:S13]  /*0410*/  ISETP.NE.AND P0, PT, R0, R7, PT ;  /* 0x000000070000720c */ /* 0x000fda0003f05270 */
[----:B------:R-:W-:Y:S05]  /*0420*/  @P0 BRA `(.L_x_1) ;  /* 0x0000000000340947 */ /* 0x000fea0003800000 */
[----:B------:R-:W1:Y:S08]  /*0430*/  LDC.64 R4, c[0x0][0x380] ;  /* 0x0000e000ff047b82 */ /* 0x000e700000000a00 */
[----:B------:R-:W2:Y:S01]  /*0440*/  LDC.64 R6, c[0x0][0x388] ;  /* 0x0000e200ff067b82 */ /* 0x000ea20000000a00 */
[----:B-1----:R-:W-:-:S07]  /*0450*/  IMAD.WIDE R2, R2, 0x4, R4 ;  /* 0x0000000402027825 */ /* 0x002fce00078e0204 */
[----:B------:R-:W1:Y:S01]  /*0460*/  LDC.64 R4, c[0x0][0x390] ;  /* 0x0000e400ff047b82 */ /* 0x000e620000000a00 */
[----:B0-----:R-:W3:Y:S04]  /*0470*/  LDG.E R10, desc[UR4][R2.64+0x4] ;  /* 0x00000404020a7981 */ /* 0x001ee8000c1e1900 */
[----:B--2---:R-:W3:Y:S04]  /*0480*/  LDG.E R11, desc[UR4][R6.64+0x14] ;  /* 0x00001404060b7981 */ /* 0x004ee8000c1e1900 */
[----:B------:R-:W2:Y:S04]  /*0490*/  LDG.E R8, desc[UR4][R2.64] ;  /* 0x0000000402087981 */ /* 0x000ea8000c1e1900 */
[----:B------:R-:W2:Y:S01]  /*04a0*/  LDG.E R9, desc[UR4][R6.64+0x10] ;  /* 0x0000100406097981 */ /* 0x000ea2000c1e1900 */
[----:B-1----:R-:W-:-:S04]  /*04b0*/  IMAD.WIDE R4, R0, 0x4, R4 ;  /* 0x0000000400047825 */ /* 0x002fc800078e0204 */
[----:B---3--:R-:W-:-:S04]  /*04c0*/  FMUL R11, R10, R11 ;  /* 0x0000000b0a0b7220 */ /* 0x008fc80000400000 */
[----:B--2---:R-:W-:-:S05]  /*04d0*/  FFMA R9, R8, R9, R11 ;  /* 0x0000000908097223 */ /* 0x004fca000000000b */
[----:B------:R-:W-:Y:S01]  /*04e0*/  STG.E desc[UR4][R4.64], R9 ;  /* 0x0000000904007986 */ /* 0x000fe2000c101904 */
[----:B------:R-:W-:Y:S05]  /*04f0*/  EXIT ;  /* 0x000000000000794d */ /* 0x000fea0003800000 */
.L_x_1:
[----:B------:R-:W-:-:S05]  /*0500*/  IMAD R3, R3, R3, -0x1 ;  /* 0xffffffff03037424 */ /* 0x000fca00078e0203 */
        /* <DEDUP_REMOVED lines=15> */
.L_x_2:
[----:B------:R-:W-:-:S13]  /*0600*/  ISETP.NE.AND P0, PT, R6, RZ, PT ;  /* 0x000000ff0600720c */ /* 0x000fda0003f05270 */
        /* <DEDUP_REMOVED lines=14> */
.L_x_3:
[----:B------:R-:W-:-:S13]  /*06f0*/  ISETP.GE.AND P0, PT, R0, R5, PT ;  /* 0x000000050000720c */ /* 0x000fda0003f06270 */
        /* <DEDUP_REMOVED lines=8> */
[----:B------:R-:W2:Y:S04]  /*0780*/  LDG.E R8, desc[UR4][R4.64] ;  /* 0x0000000404087981 */ /* 0x000ea8000c1e1900 */
[----:B------:R-:W4:Y:S04]  /*0790*/  LDG.E R13, desc[UR4][R4.64+0x4] ;  /* 0x00000404040d7981 */ /* 0x000f28000c1e1900 */
[----:B------:R-:W4:Y:S01]  /*07a0*/  LDG.E R12, desc[UR4][R6.64+0x14] ;  /* 0x00001404060c7981 */ /* 0x000f22000c1e1900 */
[----:B-1----:R-:W-:-:S04]  /*07b0*/  IMAD.WIDE R2, R0, 0x4, R2 ;  /* 0x0000000400027825 */ /* 0x002fc800078e0202 */
[----:B---3--:R-:W-:-:S04]  /*07c0*/  FMUL R11, R10, R11 ;  /* 0x0000000b0a0b7220 */ /* 0x008fc80000400000 */
[----:B--2---:R-:W-:-:S04]  /*07d0*/  FFMA R8, R8, R9, R11 ;  /* 0x0000000908087223 */ /* 0x004fc8000000000b */
[----:B----4-:R-:W-:-:S05]  /*07e0*/  FFMA R13, R13, R12, R8 ;  /* 0x0000000c0d0d7223 */ /* 0x010fca0000000008 */
[----:B------:R-:W-:Y:S01]  /*07f0*/  STG.E desc[UR4][R2.64], R13 ;  /* 0x0000000d02007986 */ /* 0x000fe2000c101904 */
[----:B------:R-:W-:Y:S05]  /*0800*/  EXIT ;  /* 0x000000000000794d */ /* 0x000fea0003800000 */
.L_x_4:
[----:B------:R-:W-:-:S04]  /*0810*/  ISETP.NE.AND P0, PT, R6, R5, PT ;  /* 0x000000050600720c */ /* 0x000fc80003f05270 */
[----:B------:R-:W-:-:S13]  /*0820*/  ISETP.EQ.OR P0, PT, R0, R5, P0 ;  /* 0x000000050000720c */ /* 0x000fda0000702670 */
        /* <DEDUP_REMOVED lines=14> */
.L_x_5:
        /* <DEDUP_REMOVED lines=15> */
.L_x_6:
[----:B------:R-:W-:-:S04]  /*0a00*/  ISETP.GE.AND P0, PT, R0, R3, PT ;  /* 0x000000030000720c */ /* 0x000fc80003f06270 */
[----:B------:R-:W-:-:S13]  /*0a10*/  ISETP.LE.OR P0, PT, R0, R7, P0 ;  /* 0x000000070000720c */ /* 0x000fda0000703670 */
        /* <DEDUP_REMOVED lines=17> */
.L_x_7:
[----:B------:R-:W1:Y:S08]  /*0b30*/  LDC.64 R4, c[0x0][0x380] ;  /* 0x0000e000ff047b82 */ /* 0x000e700000000a00 */
[----:B------:R-:W2:Y:S08]  /*0b40*/  LDC.64 R6, c[0x0][0x388] ;  /* 0x0000e200ff067b82 */ /* 0x000eb00000000a00 */
[----:B------:R-:W3:Y:S01]  /*0b50*/  LDC.64 R8, c[0x0][0x390] ;  /* 0x0000e400ff087b82 */ /* 0x000ee20000000a00 */
[----:B-1----:R-:W-:-:S05]  /*0b60*/  IMAD.WIDE R4, R2, 0x4, R4 ;  /* 0x0000000402047825 */ /* 0x002fca00078e0204 */
[----:B0-----:R-:W4:Y:S04]  /*0b70*/  LDG.E R10, desc[UR4][R4.64+-0x4] ;  /* 0xfffffc04040a7981 */ /* 0x001f28000c1e1900 */
[----:B--2---:R-:W4:Y:S04]  /*0b80*/  LDG.E R11, desc[UR4][R6.64+0xc] ;  /* 0x00000c04060b7981 */ /* 0x004f28000c1e1900 */
[----:B------:R-:W2:Y:S04]  /*0b90*/  LDG.E R3, desc[UR4][R6.64+0x10] ;  /* 0x0000100406037981 */ /* 0x000ea8000c1e1900 */
[----:B------:R-:W2:Y:S04]  /*0ba0*/  LDG.E R0, desc[UR4][R4.64] ;  /* 0x0000000404007981 */ /* 0x000ea8000c1e1900 */
[----:B------:R-:W5:Y:S04]  /*0bb0*/  LDG.E R13, desc[UR4][R4.64+0x4] ;  /* 0x00000404040d7981 */ /* 0x000f68000c1e1900 */
[----:B------:R-:W5:Y:S01]  /*0bc0*/  LDG.E R12, desc[UR4][R6.64+0x14] ;  /* 0x00001404060c7981 */ /* 0x000f62000c1e1900 */
[----:B----4-:R-:W-:-:S04]  /*0bd0*/  FMUL R11, R10, R11 ;  /* 0x0000000b0a0b7220 */ /* 0x010fc80000400000 */
[----:B--2---:R-:W-:Y:S01]  /*0be0*/  FFMA R0, R0, R3, R11 ;  /* 0x0000000300007223 */ /* 0x004fe2000000000b */
[----:B---3--:R-:W-:-:S04]  /*0bf0*/  IMAD.WIDE R2, R2, 0x4, R8 ;  /* 0x0000000402027825 */ /* 0x008fc800078e0208 */
[----:B-----5:R-:W-:-:S05]  /*0c00*/  FFMA R13, R13, R12, R0 ;  /* 0x0000000c0d0d7223 */ /* 0x020fca0000000000 */
[----:B------:R-:W-:Y:S01]  /*0c10*/  STG.E desc[UR4][R2.64], R13 ;  /* 0x0000000d02007986 */ /* 0x000fe2000c101904 */
[----:B------:R-:W-:Y:S05]  /*0c20*/  EXIT ;  /* 0x000000000000794d */ /* 0x000fea0003800000 */
.L_x_8:
[----:B------:R-:W-:-:S00]  /*0c30*/  BRA `(.L_x_8) ;  /* 0xfffffffc00fc7947 */ /* 0x000fc0000383ffff */
[----:B------:R-:W-:-:S00]  /*0c40*/  NOP ;  /* 0x0000000000007918 */ /* 0x000fc00000000000 */
        /* <DEDUP_REMOVED lines=11> */
.L_x_18:


//--------------------- .text._Z12convolution2PfS_S_ii --------------------------
	.section	.text._Z12convolution2PfS_S_ii,"ax",@progbits
	.align	128
        .global         _Z12convolution2PfS_S_ii
        .type           _Z12convolution2PfS_S_ii,@function
        .size           _Z12convolution2PfS_S_ii,(.L_x_19 - _Z12convolution2PfS_S_ii)
        .other          _Z12convolution2PfS_S_ii,@"STO_CUDA_ENTRY STV_DEFAULT"
_Z12convolution2PfS_S_ii:
.text._Z12convolution2PfS_S_ii:
        /* <DEDUP_REMOVED lines=19> */
[----:B-1----:R-:W-:-:S05]  /*0130*/  IMAD R0, R4, UR4, R7 ;  /* 0x0000000404007c24 */ /* 0x002fca000f8e0207 */
[----:B------:R-:W0:Y:S01]  /*0140*/  LDCU.64 UR4, c[0x0][0x358] ;  /* 0x00006b00ff0477ac */ /* 0x000e220008000a00 */
[----:B------:R1:W2:Y:S01]  /*0150*/  F2I.FTZ.U32.TRUNC.NTZ R3, R2 ;  /* 0x0000000200037305 */ /* 0x0002a2000021f000 */
[----:B---3--:R-:W-:-:S04]  /*0160*/  IMAD R0, R0, UR10, R9 ;  /* 0x0000000a00007c24 */ /* 0x008fc8000f8e0209 */
[----:B-----5:R-:W-:Y:S02]  /*0170*/  IMAD R4, R0, UR9, R11 ;  /* 0x0000000900047c24 */ /* 0x020fe4000f8e020b */
[----:B-1----:R-:W-:-:S03]  /*0180*/  HFMA2 R2, -RZ, RZ, 0, 0 ;  /* 0x00000000ff027431 */ /* 0x002fc600000001ff */
[----:B------:R-:W-:Y:S02]  /*0190*/  IABS R0, R4 ;  /* 0x0000000400007213 */ /* 0x000fe40000000000 */
[----:B--2---:R-:W-:-:S05]  /*01a0*/  IADD3 R6, PT, PT, RZ, -R3, RZ ;  /* 0x80000003ff067210 */ /* 0x004fca0007ffe0ff */
[----:B------:R-:W-:-:S04]  /*01b0*/  IMAD R7, R6, R13, RZ ;  /* 0x0000000d06077224 */ /* 0x000fc800078e02ff */
[----:B------:R-:W-:Y:S01]  /*01c0*/  IMAD.HI.U32 R2, R3, R7, R2 ;  /* 0x0000000703027227 */ /* 0x000fe200078e0002 */
[----:B------:R-:W-:-:S05]  /*01d0*/  MOV R3, R0 ;  /* 0x0000000000037202 */ /* 0x000fca0000000f00 */
        /* <DEDUP_REMOVED lines=9> */
[----:B------:R-:W-:-:S02]  /*0270*/  ISETP.GE.AND P1, PT, R2, RZ, PT ;  /* 0x000000ff0200720c */ /* 0x000fc40003f26270 */
[----:B------:R-:W0:Y:S05]  /*0280*/  LDC.64 R2, c[0x0][0x388] ;  /* 0x0000e200ff027b82 */ /* 0x000e2a0000000a00 */
[----:B------:R-:W-:-:S06]  /*0290*/  @P0 IADD3 R0, PT, PT, R0, 0x1, RZ ;  /* 0x0000000100000810 */ /* 0x000fcc0007ffe0ff */
[----:B------:R-:W-:Y:S02]  /*02a0*/  @!P1 IADD3 R0, PT, PT, -R0, RZ, RZ ;  /* 0x000000ff00009210 */ /* 0x000fe40007ffe1ff */
[----:B------:R-:W-:-:S04]  /*02b0*/  @!P2 LOP3.LUT R0, RZ, R5, RZ, 0x33, !PT ;  /* 0x00000005ff00a212 */ /* 0x000fc800078e33ff */
[----:B------:R-:W-:-:S04]  /*02c0*/  ISETP.GE.AND P0, PT, R0, R5, PT ;  /* 0x000000050000720c */ /* 0x000fc80003f06270 */
[----:B------:R-:W-:Y:S01]  /*02d0*/  ISETP.LT.OR P0, PT, R5, RZ, P0 ;  /* 0x000000ff0500720c */ /* 0x000fe20000701670 */
[----:B0-----:R0:W-:-:S12]  /*02e0*/  STG.E desc[UR4][R2.64+0x10], RZ ;  /* 0x000010ff02007986 */ /* 0x0011d8000c101904 */
[----:B------:R-:W-:Y:S05]  /*02f0*/  @P0 EXIT ;  /* 0x000000000000094d */ /* 0x000fea0003800000 */
[----:B------:R-:W-:-:S13]  /*0300*/  ISETP.NE.AND P0, PT, R4, RZ, PT ;  /* 0x000000ff0400720c */ /* 0x000fda0003f05270 */
[----:B------:R-:W-:Y:S05]  /*0310*/  @P0 BRA `(.L_x_9) ;  /* 0x0000000000340947 */ /* 0x000fea0003800000 */
[----:B------:R-:W1:Y:S01]  /*0320*/  LDC.64 R10, c[0x0][0x380] ;  /* 0x0000e000ff0a7b82 */ /* 0x000e620000000a00 */
[----:B0-----:R-:W2:Y:S07]  /*0330*/  LDG.E R3, desc[UR4][R2.64+0x1c] ;  /* 0x00001c0402037981 */ /* 0x001eae000c1e1900 */
[----:B------:R-:W0:Y:S08]  /*0340*/  LDC.64 R6, c[0x0][0x380] ;  /* 0x0000e000ff067b82 */ /* 0x000e300000000a00 */
[----:B------:R-:W3:Y:S01]  /*0350*/  LDC.64 R8, c[0x0][0x390] ;  /* 0x0000e400ff087b82 */ /* 0x000ee20000000a00 */
[----:B-1----:R-:W-:-:S05]  /*0360*/  IMAD.WIDE.U32 R4, R5, 0x4, R10 ;  /* 0x0000000405047825 */ /* 0x002fca00078e000a */
[----:B------:R-:W2:Y:S04]  /*0370*/  LDG.E R0, desc[UR4][R4.64] ;  /* 0x0000000404007981 */ /* 0x000ea8000c1e1900 */
[----:B0-----:R-:W4:Y:S04]  /*0380*/  LDG.E R7, desc[UR4][R6.64] ;  /* 0x0000000406077981 */ /* 0x001f28000c1e1900 */
[----:B---3--:R-:W3:Y:S01]  /*0390*/  LDG.E R11, desc[UR4][R8.64] ;  /* 0x00000004080b7981 */ /* 0x008ee2000c1e1900 */
[----:B--2---:R-:W-:-:S04]  /*03a0*/  FMUL R0, R0, R3 ;  /* 0x0000000300007220 */ /* 0x004fc80000400000 */
[----:B----4-:R-:W-:-:S04]  /*03b0*/  FFMA R0, RZ, R7, R0 ;  /* 0x00000007ff007223 */ /* 0x010fc80000000000 */
[----:B---3--:R-:W-:-:S05]  /*03c0*/  FADD R11, R0, R11 ;  /* 0x0000000b000b7221 */ /* 0x008fca0000000000 */
[----:B------:R-:W-:Y:S01]  /*03d0*/  STG.E desc[UR4][R8.64], R11 ;  /* 0x0000000b08007986 */ /* 0x000fe2000c101904 */
[----:B------:R-:W-:Y:S05]  /*03e0*/  EXIT ;  /* 0x000000000000794d */ /* 0x000fea0003800000 */
.L_x_9:
[----:B------:R-:W-:Y:S02]  /*03f0*/  IADD3 R7, PT, PT, R5, -0x1, RZ ;  /* 0xffffffff05077810 */ /* 0x000fe40007ffe0ff */
[----:B------:R-:W-:-:S03]  /*0400*/  IADD3 R8, PT, PT, -R0, RZ, RZ ;  /* 0x000000ff00087210 */ /* 0x000fc60007ffe1ff */
[----:B------:R-:W-:Y:S02]  /*0410*/  IMAD R9, R7, R5, RZ ;  /* 0x0000000507097224 */ /* 0x000fe400078e02ff */
[----:B------:R-:W-:-:S03]  /*0420*/  IMAD R8, R5, R8, R4 ;  /* 0x0000000805087224 */ /* 0x000fc600078e0204 */
[----:B------:R-:W-:-:S13]  /*0430*/  ISETP.NE.AND P0, PT, R4, R9, PT ;  /* 0x000000090400720c */ /* 0x000fda0003f05270 */
[----:B------:R-:W-:Y:S05]  /*0440*/  @P0 BRA `(.L_x_10) ;  /* 0x0000000000380947 */ /* 0x000fea0003800000 */
[----:B------:R-:W1:Y:S01]  /*0450*/  LDC.64 R6, c[0x0][0x380] ;  /* 0x0000e000ff067b82 */ /* 0x000e620000000a00 */
[----:B------:R-:W-:Y:S01]  /*0460*/  IMAD R5, R0, R5, -R5 ;  /* 0x0000000500057224 */ /* 0x000fe200078e0a05 */
[----:B0-----:R-:W2:Y:S04]  /*0470*/  LDG.E R3, desc[UR4][R2.64+0x4] ;  /* 0x0000040402037981 */ /* 0x001ea8000c1e1900 */
[----:B------:R-:W-:Y:S02]  /*0480*/  IADD3 R5, PT, PT, R8, R5, RZ ;  /* 0x0000000508057210 */ /* 0x000fe40007ffe0ff */
[----:B------:R-:W0:Y:S03]  /*0490*/  LDC.64 R10, c[0x0][0x390] ;  /* 0x0000e400ff0a7b82 */ /* 0x000e260000000a00 */
[----:B-1----:R-:W-:-:S04]  /*04a0*/  IMAD.WIDE R8, R5, 0x4, R6 ;  /* 0x0000000405087825 */ /* 0x002fc800078e0206 */
[C---:B------:R-:W-:Y:S01]  /*04b0*/  IMAD.WIDE R6, R4.reuse, 0x4, R6 ;  /* 0x0000000404067825 */ /* 0x040fe200078e0206 */
[----:B------:R-:W2:Y:S05]  /*04c0*/  LDG.E R0, desc[UR4][R8.64] ;  /* 0x0000000408007981 */ /* 0x000eaa000c1e1900 */
[----:B------:R-:W3:Y:S01]  /*04d0*/  LDG.E R7, desc[UR4][R6.64] ;  /* 0x0000000406077981 */ /* 0x000ee2000c1e1900 */
[----:B0-----:R-:W-:-:S04]  /*04e0*/  IMAD.WIDE R4, R4, 0x4, R10 ;  /* 0x0000000404047825 */ /* 0x001fc800078e020a */
[----:B--2---:R-:W-:-:S04]  /*04f0*/  FMUL R0, R0, R3 ;  /* 0x0000000300007220 */ /* 0x004fc80000400000 */
[----:B---3--:R-:W-:-:S05]  /*0500*/  FFMA R11, RZ, R7, R0 ;  /* 0x00000007ff0b7223 */ /* 0x008fca0000000000 */
[----:B------:R-:W-:Y:S01]  /*0510*/  STG.E desc[UR4][R4.64], R11 ;  /* 0x0000000b04007986 */ /* 0x000fe2000c101904 */
[----:B------:R-:W-:Y:S05]  /*0520*/  EXIT ;  /* 0x000000000000794d */ /* 0x000fea0003800000 */
.L_x_10:
[----:B------:R-:W-:-:S05]  /*0530*/  IMAD R11, R5, R5, -0x1 ;  /* 0xffffffff050b7424 */ /* 0x000fca00078e0205 */
        /* <DEDUP_REMOVED lines=9> */
[----:B------:R-:W2:Y:S03]  /*05d0*/  LDG.E R0, desc[UR4][R8.64] ;  /* 0x0000000408007981 */ /* 0x000ea6000c1e1900 */
[----:B0-----:R-:W-:Y:S02]  /*05e0*/  IMAD.WIDE R10, R4, 0x4, R10 ;  /* 0x00000004040a7825 */ /* 0x001fe400078e020a */
[----:B------:R-:W3:Y:S04]  /*05f0*/  LDG.E R7, desc[UR4][R6.64] ;  /* 0x0000000406077981 */ /* 0x000ee8000c1e1900 */
[----:B------:R-:W4:Y:S01]  /*0600*/  LDG.E R5, desc[UR4][R10.64] ;  /* 0x000000040a057981 */ /* 0x000f22000c1e1900 */
[----:B--2---:R-:W-:-:S04]  /*0610*/  FMUL R0, R0, R3 ;  /* 0x0000000300007220 */ /* 0x004fc80000400000 */
[----:B---3--:R-:W-:-:S04]  /*0620*/  FFMA R0, RZ, R7, R0 ;  /* 0x00000007ff007223 */ /* 0x008fc80000000000 */
[----:B----4-:R-:W-:-:S05]  /*0630*/  FADD R5, R0, R5 ;  /* 0x0000000500057221 */ /* 0x010fca0000000000 */
[----:B------:R-:W-:Y:S01]  /*0640*/  STG.E desc[UR4][R10.64], R5 ;  /* 0x000000050a007986 */ /* 0x000fe2000c101904 */
[----:B------:R-:W-:Y:S05]  /*0650*/  EXIT ;  /* 0x000000000000794d */ /* 0x000fea0003800000 */
.L_x_11:
[----:B------:R-:W-:-:S13]  /*0660*/  ISETP.NE.AND P0, PT, R8, RZ, PT ;  /* 0x000000ff0800720c */ /* 0x000fda0003f05270 */
[----:B------:R-:W-:Y:S05]  /*0670*/  @P0 BRA `(.L_x_12) ;  /* 0x0000000000500947 */ /* 0x000fea0003800000 */
[----:B------:R-:W1:Y:S01]  /*0680*/  LDC.64 R10, c[0x0][0x380] ;  /* 0x0000e000ff0a7b82 */ /* 0x000e620000000a00 */
[----:B------:R-:W-:Y:S01]  /*0690*/  IMAD R0, R0, R5, -R5 ;  /* 0x0000000500007224 */ /* 0x000fe200078e0a05 */
[----:B------:R-:W2:Y:S04]  /*06a0*/  LDG.E R14, desc[UR4][R2.64+0x1c] ;  /* 0x00001c04020e7981 */ /* 0x000ea8000c1e1900 */
[----:B------:R-:W-:Y:S02]  /*06b0*/  LEA R15, R5, R0, 0x1 ;  /* 0x00000000050f7211 */ /* 0x000fe400078e08ff */
[----:B------:R-:W3:Y:S01]  /*06c0*/  LDC.64 R6, c[0x0][0x390] ;  /* 0x0000e400ff067b82 */ /* 0x000ee20000000a00 */
[----:B------:R-:W4:Y:S01]  /*06d0*/  LDG.E R5, desc[UR4][R2.64+0x4] ;  /* 0x0000040402057981 */ /* 0x000f22000c1e1900 */
[----:B-1----:R-:W-:-:S04]  /*06e0*/  IMAD.WIDE R8, R0, 0x4, R10 ;  /* 0x0000000400087825 */ /* 0x002fc800078e020a */
[C-C-:B------:R-:W-:Y:S01]  /*06f0*/  IMAD.WIDE R12, R4.reuse, 0x4, R10.reuse ;  /* 0x00000004040c7825 */ /* 0x140fe200078e020a */
[----:B------:R-:W4:Y:S03]  /*0700*/  LDG.E R0, desc[UR4][R8.64] ;  /* 0x0000000408007981 */ /* 0x000f26000c1e1900 */
[----:B------:R-:W-:Y:S02]  /*0710*/  IMAD.WIDE R10, R15, 0x4, R10 ;  /* 0x000000040f0a7825 */ /* 0x000fe400078e020a */
[----:B------:R-:W5:Y:S02]  /*0720*/  LDG.E R13, desc[UR4][R12.64] ;  /* 0x000000040c0d7981 */ /* 0x000f64000c1e1900 */
[----:B---3--:R-:W-:Y:S02]  /*0730*/  IMAD.WIDE R6, R4, 0x4, R6 ;  /* 0x0000000404067825 */ /* 0x008fe400078e0206 */
[----:B------:R-:W2:Y:S04]  /*0740*/  LDG.E R11, desc[UR4][R10.64] ;  /* 0x000000040a0b7981 */ /* 0x000ea8000c1e1900 */
[----:B------:R-:W3:Y:S01]  /*0750*/  LDG.E R15, desc[UR4][R6.64] ;  /* 0x00000004060f7981 */ /* 0x000ee2000c1e1900 */
[----:B----4-:R-:W-:-:S04]  /*0760*/  FMUL R0, R0, R5 ;  /* 0x0000000500007220 */ /* 0x010fc80000400000 */
[----:B-----5:R-:W-:-:S04]  /*0770*/  FFMA R0, RZ, R13, R0 ;  /* 0x0000000dff007223 */ /* 0x020fc80000000000 */
[----:B--2---:R-:W-:-:S04]  /*0780*/  FFMA R0, R11, R14, R0 ;  /* 0x0000000e0b007223 */ /* 0x004fc80000000000 */
[----:B---3--:R-:W-:-:S05]  /*0790*/  FADD R5, R0, R15 ;  /* 0x0000000f00057221 */ /* 0x008fca0000000000 */
[----:B------:R-:W-:Y:S01]  /*07a0*/  STG.E desc[UR4][R6.64], R5 ;  /* 0x0000000506007986 */ /* 0x000fe2000c101904 */
[----:B------:R-:W-:Y:S05]  /*07b0*/  EXIT ;  /* 0x000000000000794d */ /* 0x000fea0003800000 */
.L_x_12:
[----:B------:R-:W-:-:S13]  /*07c0*/  ISETP.GE.AND P0, PT, R4, R7, PT ;  /* 0x000000070400720c */ /* 0x000fda0003f06270 */
[----:B------:R-:W-:Y:S05]  /*07d0*/  @P0 BRA `(.L_x_13) ;  /* 0x0000000000380947 */ /* 0x000fea0003800000 */
[----:B------:R-:W1:Y:S01]  /*07e0*/  LDC.64 R6, c[0x0][0x380] ;  /* 0x0000e000ff067b82 */ /* 0x000e620000000a00 */
[----:B0-----:R-:W2:Y:S07]  /*07f0*/  LDG.E R3, desc[UR4][R2.64+0x1c] ;  /* 0x00001c0402037981 */ /* 0x001eae000c1e1900 */
[----:B------:R-:W0:Y:S01]  /*0800*/  LDC.64 R10, c[0x0][0x390] ;  /* 0x0000e400ff0a7b82 */ /* 0x000e220000000a00 */
[----:B-1----:R-:W-:-:S04]  /*0810*/  IMAD.WIDE R8, R4, 0x4, R6 ;  /* 0x0000000404087825 */ /* 0x002fc800078e0206 */
[----:B------:R-:W-:Y:S02]  /*0820*/  IMAD.WIDE.U32 R6, R5, 0x4, R8 ;  /* 0x0000000405067825 */ /* 0x000fe400078e0008 */
[----:B------:R-:W3:Y:S04]  /*0830*/  LDG.E R9, desc[UR4][R8.64] ;  /* 0x0000000408097981 */ /* 0x000ee8000c1e1900 */
[----:B------:R-:W2:Y:S01]  /*0840*/  LDG.E R0, desc[UR4][R6.64] ;  /* 0x0000000406007981 */ /* 0x000ea2000c1e1900 */
[----:B0-----:R-:W-:-:S05]  /*0850*/  IMAD.WIDE R10, R4, 0x4, R10 ;  /* 0x00000004040a7825 */ /* 0x001fca00078e020a */
[----:B------:R-:W4:Y:S01]  /*0860*/  LDG.E R5, desc[UR4][R10.64] ;  /* 0x000000040a057981 */ /* 0x000f22000c1e1900 */
[----:B--2---:R-:W-:-:S04]  /*0870*/  FMUL R0, R0, R3 ;  /* 0x0000000300007220 */ /* 0x004fc80000400000 */
[----:B---3--:R-:W-:-:S04]  /*0880*/  FFMA R0, RZ, R9, R0 ;  /* 0x00000009ff007223 */ /* 0x008fc80000000000 */
[----:B----4-:R-:W-:-:S05]  /*0890*/  FADD R5, R0, R5 ;  /* 0x0000000500057221 */ /* 0x010fca0000000000 */
[----:B------:R-:W-:Y:S01]  /*08a0*/  STG.E desc[UR4][R10.64], R5 ;  /* 0x000000050a007986 */ /* 0x000fe2000c101904 */
[----:B------:R-:W-:Y:S05]  /*08b0*/  EXIT ;  /* 0x000000000000794d */ /* 0x000fea0003800000 */
.L_x_13:
[----:B------:R-:W-:-:S04]  /*08c0*/  ISETP.NE.AND P0, PT, R8, R7, PT ;  /* 0x000000070800720c */ /* 0x000fc80003f05270 */
[----:B------:R-:W-:-:S13]  /*08d0*/  ISETP.EQ.OR P0, PT, R4, R7, P0 ;  /* 0x000000070400720c */ /* 0x000fda0000702670 */
[----:B------:R-:W-:Y:S05]  /*08e0*/  @P0 BRA `(.L_x_14) ;  /* 0x0000000000500947 */ /* 0x000fea0003800000 */
[----:B------:R-:W1:Y:S01]  /*08f0*/  LDC.64 R10, c[0x0][0x380] ;  /* 0x0000e000ff0a7b82 */ /* 0x000e620000000a00 */
[----:B------:R-:W-:Y:S01]  /*0900*/  IMAD R9, R0, R5, -R5 ;  /* 0x0000000500097224 */ /* 0x000fe200078e0a05 */
[----:B------:R-:W2:Y:S04]  /*0910*/  LDG.E R15, desc[UR4][R2.64+0x4] ;  /* 0x00000404020f7981 */ /* 0x000ea8000c1e1900 */
[----:B------:R-:W-:Y:S02]  /*0920*/  IADD3 R9, PT, PT, R8, R9, RZ ;  /* 0x0000000908097210 */ /* 0x000fe40007ffe0ff */
[----:B------:R-:W3:Y:S03]  /*0930*/  LDC.64 R6, c[0x0][0x390] ;  /* 0x0000e400ff067b82 */ /* 0x000ee60000000a00 */
[----:B-1----:R-:W-:-:S04]  /*0940*/  IMAD.WIDE R8, R9, 0x4, R10 ;  /* 0x0000000409087825 */ /* 0x002fc800078e020a */
[C---:B------:R-:W-:Y:S01]  /*0950*/  IMAD.WIDE R10, R4.reuse, 0x4, R10 ;  /* 0x00000004040a7825 */ /* 0x040fe200078e020a */
[----:B------:R-:W2:Y:S03]  /*0960*/  LDG.E R0, desc[UR4][R8.64] ;  /* 0x0000000408007981 */ /* 0x000ea6000c1e1900 */
[----:B------:R-:W-:Y:S02]  /*0970*/  IMAD.WIDE.U32 R12, R5, 0x4, R10 ;  /* 0x00000004050c7825 */ /* 0x000fe400078e000a */
[----:B------:R-:W4:Y:S02]  /*0980*/  LDG.E R11, desc[UR4][R10.64] ;  /* 0x000000040a0b7981 */ /* 0x000f24000c1e1900 */
[----:B---3--:R-:W-:Y:S02]  /*0990*/  IMAD.WIDE R6, R4, 0x4, R6 ;  /* 0x0000000404067825 */ /* 0x008fe400078e0206 */
[----:B------:R-:W3:Y:S04]  /*09a0*/  LDG.E R5, desc[UR4][R2.64+0x1c] ;  /* 0x00001c0402057981 */ /* 0x000ee8000c1e1900 */
[----:B------:R-:W3:Y:S04]  /*09b0*/  LDG.E R13, desc[UR4][R12.64] ;  /* 0x000000040c0d7981 */ /* 0x000ee8000c1e1900 */
[----:B------:R-:W5:Y:S01]  /*09c0*/  LDG.E R17, desc[UR4][R6.64] ;  /* 0x0000000406117981 */ /* 0x000f62000c1e1900 */
[----:B--2---:R-:W-:-:S04]  /*09d0*/  FMUL R0, R0, R15 ;  /* 0x0000000f00007220 */ /* 0x004fc80000400000 */
[----:B----4-:R-:W-:-:S04]  /*09e0*/  FFMA R0, RZ, R11, R0 ;  /* 0x0000000bff007223 */ /* 0x010fc80000000000 */
[----:B---3--:R-:W-:-:S04]  /*09f0*/  FFMA R0, R13, R5, R0 ;  /* 0x000000050d007223 */ /* 0x008fc80000000000 */
[----:B-----5:R-:W-:-:S05]  /*0a00*/  FADD R5, R0, R17 ;  /* 0x0000001100057221 */ /* 0x020fca0000000000 */
[----:B------:R-:W-:Y:S01]  /*0a10*/  STG.E desc[UR4][R6.64], R5 ;  /* 0x0000000506007986 */ /* 0x000fe2000c101904 */
[----:B------:R-:W-:Y:S05]  /*0a20*/  EXIT ;  /* 0x000000000000794d */ /* 0x000fea0003800000 */
.L_x_14:
[----:B------:R-:W-:-:S13]  /*0a30*/  ISETP.NE.AND P0, PT, R4, R7, PT ;  /* 0x000000070400720c */ /* 0x000fda0003f05270 */
        /* <DEDUP_REMOVED lines=15> */
.L_x_15:
[----:B------:R-:W-:-:S04]  /*0b30*/  ISETP.GE.AND P0, PT, R4, R11, PT ;  /* 0x0000000b0400720c */ /* 0x000fc80003f06270 */
[----:B------:R-:W-:-:S13]  /*0b40*/  ISETP.LE.OR P0, PT, R4, R9, P0 ;  /* 0x000000090400720c */ /* 0x000fda0000703670 */
        /* <DEDUP_REMOVED lines=17> */
.L_x_16:
        /* <DEDUP_REMOVED lines=20> */
.L_x_17:
        /* <DEDUP_REMOVED lines=14> */
.L_x_19:


//--------------------- .nv.shared.reserved.0     --------------------------
	.section	.nv.shared.reserved.0,"aw",@nobits
	.weak		__nv_reservedSMEM_offset_0_alias
	.size		__nv_reservedSMEM_offset_0_alias, 0, 64
	.other		__nv_reservedSMEM_offset_0_alias,@"STO_CUDA_RESERVED_SHARED STV_DEFAULT"
__nv_reservedSMEM_offset_0_alias:
	.zero		0
	.zero		64


//--------------------- .nv.constant0._Z11convolutionPfS_S_ii --------------------------
	.section	.nv.constant0._Z11convolutionPfS_S_ii,"a",@progbits
	.sectionflags	@""
	.align	4
.nv.constant0._Z11convolutionPfS_S_ii:
	.zero		928


//--------------------- .nv.constant0._Z12convolution2PfS_S_ii --------------------------
	.section	.nv.constant0._Z12convolution2PfS_S_ii,"a",@progbits
	.sectionflags	@""
	.align	4
.nv.constant0._Z12convolution2PfS_S_ii:
	.zero		928


//--------------------- SYMBOLS --------------------------

	.type		.nv.reservedSmem.offset0,@object
	.size		.nv.reservedSmem.offset0,0x4
